	.headerflags	@"EF_CUDA_TEXMODE_UNIFIED EF_CUDA_64BIT_ADDRESS EF_CUDA_ACCELERATORS EF_CUDA_SM90 EF_CUDA_VIRTUAL_SM(EF_CUDA_SM90)"
	.elftype	@"ET_EXEC"


//--------------------- .nv.info                  --------------------------
	.section	.nv.info,"",@"SHT_CUDA_INFO"
	.align	4


	//----- nvinfo : EIATTR_REGCOUNT
	.align		4
        /*0000*/ 	.byte	0x04, 0x2f
        /*0002*/ 	.short	(.L_3 - .L_2)
	.align		4
.L_2:
        /*0004*/ 	.word	index@(triton_poi_fused__native_batch_norm_legit_no_training_relu_30)
        /*0008*/ 	.word	0x00000010


	//----- nvinfo : EIATTR_MIN_STACK_SIZE
	.align		4
.L_3:
        /*000c*/ 	.byte	0x04, 0x12
        /*000e*/ 	.short	(.L_5 - .L_4)
	.align		4
.L_4:
        /*0010*/ 	.word	index@(triton_poi_fused__native_batch_norm_legit_no_training_relu_30)
        /*0014*/ 	.word	0x00000000


	//----- nvinfo : EIATTR_FRAME_SIZE
	.align		4
.L_5:
        /*0018*/ 	.byte	0x04, 0x11
        /*001a*/ 	.short	(.L_7 - .L_6)
	.align		4
.L_6:
        /*001c*/ 	.word	index@(triton_poi_fused__native_batch_norm_legit_no_training_relu_30)
        /*0020*/ 	.word	0x00000000


	//----- nvinfo : EIATTR_MIN_STACK_SIZE
	.align		4
.L_7:
        /*0024*/ 	.byte	0x04, 0x12
        /*0026*/ 	.short	(.L_9 - .L_8)
	.align		4
.L_8:
        /*0028*/ 	.word	index@(triton_poi_fused__native_batch_norm_legit_no_training_relu_30)
        /*002c*/ 	.word	0x00000000
.L_9:


//--------------------- .nv.info.triton_poi_fused__native_batch_norm_legit_no_training_relu_30 --------------------------
	.section	.nv.info.triton_poi_fused__native_batch_norm_legit_no_training_relu_30,"",@"SHT_CUDA_INFO"
	.sectionflags	@""
	.align	4


	//----- nvinfo : EIATTR_CUDA_API_VERSION
	.align		4
        /*0000*/ 	.byte	0x04, 0x37
        /*0002*/ 	.short	(.L_11 - .L_10)
.L_10:
        /*0004*/ 	.word	0x0000007c


	//----- nvinfo : EIATTR_KPARAM_INFO
	.align		4
.L_11:
        /*0008*/ 	.byte	0x04, 0x17
        /*000a*/ 	.short	(.L_13 - .L_12)
.L_12:
        /*000c*/ 	.word	0x00000000
        /*0010*/ 	.short	0x0006
        /*0012*/ 	.short	0x0030
        /*0014*/ 	.byte	0x00, 0xf0, 0x11, 0x00


	//----- nvinfo : EIATTR_KPARAM_INFO
	.align		4
.L_13:
        /*0018*/ 	.byte	0x04, 0x17
        /*001a*/ 	.short	(.L_15 - .L_14)
.L_14:
        /*001c*/ 	.word	0x00000000
        /*0020*/ 	.short	0x0005
        /*0022*/ 	.short	0x0028
        /*0024*/ 	.byte	0x00, 0xf4, 0x21, 0x00


	//----- nvinfo : EIATTR_KPARAM_INFO
	.align		4
.L_15:
        /*0028*/ 	.byte	0x04, 0x17
        /*002a*/ 	.short	(.L_17 - .L_16)
.L_16:
        /*002c*/ 	.word	0x00000000
        /*0030*/ 	.short	0x0004
        /*0032*/ 	.short	0x0020
        /*0034*/ 	.byte	0x00, 0xf4, 0x21, 0x00


	//----- nvinfo : EIATTR_KPARAM_INFO
	.align		4
.L_17:
        /*0038*/ 	.byte	0x04, 0x17
        /*003a*/ 	.short	(.L_19 - .L_18)
.L_18:
        /*003c*/ 	.word	0x00000000
        /*0040*/ 	.short	0x0003
        /*0042*/ 	.short	0x0018
        /*0044*/ 	.byte	0x00, 0xf4, 0x21, 0x00


	//----- nvinfo : EIATTR_KPARAM_INFO
	.align		4
.L_19:
        /*0048*/ 	.byte	0x04, 0x17
        /*004a*/ 	.short	(.L_21 - .L_20)
.L_20:
        /*004c*/ 	.word	0x00000000
        /*0050*/ 	.short	0x0002
        /*0052*/ 	.short	0x0010
        /*0054*/ 	.byte	0x00, 0xf4, 0x21, 0x00


	//----- nvinfo : EIATTR_KPARAM_INFO
	.align		4
.L_21:
        /*0058*/ 	.byte	0x04, 0x17
        /*005a*/ 	.short	(.L_23 - .L_22)
.L_22:
        /*005c*/ 	.word	0x00000000
        /*0060*/ 	.short	0x0001
        /*0062*/ 	.short	0x0008
        /*0064*/ 	.byte	0x00, 0xf4, 0x21, 0x00


	//----- nvinfo : EIATTR_KPARAM_INFO
	.align		4
.L_23:
        /*0068*/ 	.byte	0x04, 0x17
        /*006a*/ 	.short	(.L_25 - .L_24)
.L_24:
        /*006c*/ 	.word	0x00000000
        /*0070*/ 	.short	0x0000
        /*0072*/ 	.short	0x0000
        /*0074*/ 	.byte	0x00, 0xf4, 0x21, 0x00


	//----- nvinfo : EIATTR_SPARSE_MMA_MASK
	.align		4
.L_25:
        /*0078*/ 	.byte	0x03, 0x50
        /*007a*/ 	.short	0x0000


	//----- nvinfo : EIATTR_MAXREG_COUNT
	.align		4
        /*007c*/ 	.byte	0x03, 0x1b
        /*007e*/ 	.short	0x00ff


	//----- nvinfo : EIATTR_EXIT_INSTR_OFFSETS
	.align		4
        /*0080*/ 	.byte	0x04, 0x1c
        /*0082*/ 	.short	(.L_27 - .L_26)


	//   ....[0]....
.L_26:
        /*0084*/ 	.word	0x00000300


	//----- nvinfo : EIATTR_REQNTID
	.align		4
.L_27:
        /*0088*/ 	.byte	0x04, 0x10
        /*008a*/ 	.short	(.L_29 - .L_28)
.L_28:
        /*008c*/ 	.word	0x00000080
        /*0090*/ 	.word	0x00000001
        /*0094*/ 	.word	0x00000001


	//----- nvinfo : EIATTR_CBANK_PARAM_SIZE
	.align		4
.L_29:
        /*0098*/ 	.byte	0x03, 0x19
        /*009a*/ 	.short	0x0034


	//----- nvinfo : EIATTR_PARAM_CBANK
	.align		4
        /*009c*/ 	.byte	0x04, 0x0a
        /*009e*/ 	.short	(.L_31 - .L_30)
	.align		4
.L_30:
        /*00a0*/ 	.word	index@(.nv.constant0.triton_poi_fused__native_batch_norm_legit_no_training_relu_30)
        /*00a4*/ 	.short	0x0210
        /*00a6*/ 	.short	0x0034


	//----- nvinfo : EIATTR_SW_WAR
	.align		4
.L_31:
        /*00a8*/ 	.byte	0x04, 0x36
        /*00aa*/ 	.short	(.L_33 - .L_32)
.L_32:
        /*00ac*/ 	.word	0x00000008
.L_33:


//--------------------- .nv.callgraph             --------------------------
	.section	.nv.callgraph,"",@"SHT_CUDA_CALLGRAPH"
	.align	4
	.sectionentsize	8
	.align		4
        /*0000*/ 	.word	0x00000000
	.align		4
        /*0004*/ 	.word	0xffffffff
	.align		4
        /*0008*/ 	.word	0x00000000
	.align		4
        /*000c*/ 	.word	0xfffffffe
	.align		4
        /*0010*/ 	.word	0x00000000
	.align		4
        /*0014*/ 	.word	0xfffffffd
	.align		4
        /*0018*/ 	.word	0x00000000
	.align		4
        /*001c*/ 	.word	0xfffffffc


//--------------------- .nv.constant4             --------------------------
	.section	.nv.constant4,"a",@progbits
	.align	8
	.align		8
.nv.constant4:
        /*0000*/ 	.dword	_$_str
	.align		8
        /*0008*/ 	.dword	_$_str_$_2


//--------------------- .text.triton_poi_fused__native_batch_norm_legit_no_training_relu_30 --------------------------
	.section	.text.triton_poi_fused__native_batch_norm_legit_no_training_relu_30,"ax",@progbits
	.align	128
        .global         triton_poi_fused__native_batch_norm_legit_no_training_relu_30
        .type           triton_poi_fused__native_batch_norm_legit_no_training_relu_30,@function
        .size           triton_poi_fused__native_batch_norm_legit_no_training_relu_30,(.L_x_1 - triton_poi_fused__native_batch_norm_legit_no_training_relu_30)
        .other          triton_poi_fused__native_batch_norm_legit_no_training_relu_30,@"STO_CUDA_ENTRY STV_DEFAULT"
triton_poi_fused__native_batch_norm_legit_no_training_relu_30:
.text.triton_poi_fused__native_batch_norm_legit_no_training_relu_30:
[----:B------:R-:W-:Y:S01]  /*0000*/  LDC R1, c[0x0][0x28] ;  /* 0x00000a00ff017b82 */ /* 0x000fe20000000800 */
[----:B------:R-:W1:Y:S07]  /*0010*/  S2R R0, SR_TID.X ;  /* 0x0000000000007919 */ /* 0x000e6e0000002100 */
[----:B------:R-:W2:Y:S01]  /*0020*/  LDC.64 R6, c[0x0][0x220] ;  /* 0x00008800ff067b82 */ /* 0x000ea20000000a00 */
[----:B------:R-:W-:Y:S01]  /*0030*/  ULDC.64 UR4, c[0x0][0x208] ;  /* 0x0000820000047ab9 */ /* 0x000fe20000000a00 */
[----:B------:R-:W3:Y:S06]  /*0040*/  S2R R3, SR_CTAID.X ;  /* 0x0000000000037919 */ /* 0x000eec0000002500 */
[----:B------:R-:W4:Y:S08]  /*0050*/  LDC.64 R4, c[0x0][0x218] ;  /* 0x00008600ff047b82 */ /* 0x000f300000000a00 */
[----:B------:R-:W5:Y:S08]  /*0060*/  LDC.64 R8, c[0x0][0x228] ;  /* 0x00008a00ff087b82 */ /* 0x000f700000000a00 */
[----:B------:R-:W4:Y:S01]  /*0070*/  LDC.64 R10, c[0x0][0x230] ;  /* 0x00008c00ff0a7b82 */ /* 0x000f220000000a00 */
[----:B-1----:R-:W-:-:S02]  /*0080*/  LOP3.LUT R0, R0, 0x7f, RZ, 0xc0, !PT ;  /* 0x0000007f00007812 */ /* 0x002fc400078ec0ff */
[----:B---3--:R-:W-:Y:S02]  /*0090*/  SHF.R.S32.HI R2, RZ, 0x18, R3 ;  /* 0x00000018ff027819 */ /* 0x008fe40000011403 */
[----:B------:R-:W-:Y:S02]  /*00a0*/  LEA R0, R3, R0, 0x7 ;  /* 0x0000000003007211 */ /* 0x000fe400078e38ff */
[----:B------:R-:W-:-:S04]  /*00b0*/  SGXT R3, R2, 0x1 ;  /* 0x000000010203781a */ /* 0x000fc80000000200 */
[----:B------:R-:W-:-:S04]  /*00c0*/  LEA.HI R3, R3, R0, RZ, 0x2 ;  /* 0x0000000003037211 */ /* 0x000fc800078f10ff */
[--C-:B------:R-:W-:Y:S02]  /*00d0*/  SHF.R.S32.HI R2, RZ, 0x2, R3.reuse ;  /* 0x00000002ff027819 */ /* 0x100fe40000011403 */
[----:B------:R-:W-:-:S04]  /*00e0*/  SHF.R.S32.HI R3, RZ, 0x1f, R3 ;  /* 0x0000001fff037819 */ /* 0x000fc80000011403 */
[----:B------:R-:W-:-:S04]  /*00f0*/  LEA.HI R3, R3, R2, RZ, 0x9 ;  /* 0x0000000203037211 */ /* 0x000fc800078f48ff */
[----:B------:R-:W-:-:S04]  /*0100*/  LOP3.LUT R3, R3, 0xfffffe00, RZ, 0xc0, !PT ;  /* 0xfffffe0003037812 */ /* 0x000fc800078ec0ff */
[----:B------:R-:W-:Y:S02]  /*0110*/  IADD3 R13, R2, -R3, RZ ;  /* 0x80000003020d7210 */ /* 0x000fe40007ffe0ff */
[----:B------:R-:W1:Y:S03]  /*0120*/  LDC.64 R2, c[0x0][0x210] ;  /* 0x00008400ff027b82 */ /* 0x000e660000000a00 */
[----:B--2---:R-:W-:-:S06]  /*0130*/  IMAD.WIDE R6, R13, 0x4, R6 ;  /* 0x000000040d067825 */ /* 0x004fcc00078e0206 */
[----:B------:R-:W2:Y:S01]  /*0140*/  LDG.E.EL R6, desc[UR4][R6.64] ;  /* 0x0000000406067981 */ /* 0x000ea2000c2e1900 */
[----:B----4-:R-:W-:-:S04]  /*0150*/  IMAD.WIDE R4, R13, 0x4, R4 ;  /* 0x000000040d047825 */ /* 0x010fc800078e0204 */
[C---:B-----5:R-:W-:Y:S02]  /*0160*/  IMAD.WIDE R8, R13.reuse, 0x4, R8 ;  /* 0x000000040d087825 */ /* 0x060fe400078e0208 */
[----:B------:R3:W4:Y:S02]  /*0170*/  LDG.E.EL R5, desc[UR4][R4.64] ;  /* 0x0000000404057981 */ /* 0x000724000c2e1900 */
[----:B0-----:R-:W-:Y:S02]  /*0180*/  IMAD.WIDE R10, R13, 0x4, R10 ;  /* 0x000000040d0a7825 */ /* 0x001fe400078e020a */
[----:B------:R-:W5:Y:S02]  /*0190*/  LDG.E.EL R8, desc[UR4][R8.64] ;  /* 0x0000000408087981 */ /* 0x000f64000c2e1900 */
[C---:B-1----:R-:W-:Y:S02]  /*01a0*/  IMAD.WIDE R2, R0.reuse, 0x4, R2 ;  /* 0x0000000400027825 */ /* 0x042fe400078e0202 */
[----:B------:R-:W5:Y:S04]  /*01b0*/  LDG.E.EL R11, desc[UR4][R10.64] ;  /* 0x000000040a0b7981 */ /* 0x000f68000c2e1900 */
[----:B------:R0:W4:Y:S01]  /*01c0*/  LDG.E R12, desc[UR4][R2.64] ;  /* 0x00000004020c7981 */ /* 0x000122000c1e1900 */
[----:B---3--:R-:W-:Y:S01]  /*01d0*/  HFMA2.MMA R4, -RZ, RZ, 1.625, 0 ;  /* 0x3e800000ff047435 */ /* 0x008fe200000001ff */
[----:B0-----:R-:W0:Y:S02]  /*01e0*/  LDC.64 R2, c[0x0][0x238] ;  /* 0x00008e00ff027b82 */ /* 0x001e240000000a00 */
[----:B0-----:R-:W-:-:S04]  /*01f0*/  IMAD.WIDE R2, R0, 0x4, R2 ;  /* 0x0000000400027825 */ /* 0x001fc800078e0202 */
[----:B--2---:R-:W-:-:S04]  /*0200*/  FADD R6, R6, 9.9999997473787516356e-06 ;  /* 0x3727c5ac06067421 */ /* 0x004fc80000000000 */
[----:B------:R-:W0:Y:S02]  /*0210*/  MUFU.SQRT R7, R6 ;  /* 0x0000000600077308 */ /* 0x000e240000002000 */
[C---:B0-----:R-:W-:Y:S02]  /*0220*/  FSETP.GT.AND P0, PT, R7.reuse, 8.50705917302346158658e+37, PT ;  /* 0x7e8000000700780b */ /* 0x041fe40003f04000 */
[----:B------:R-:W-:-:S11]  /*0230*/  FSETP.GEU.AND P1, PT, R7, 1.175494350822287508e-38, PT ;  /* 0x008000000700780b */ /* 0x000fd60003f2e000 */
[----:B------:R-:W-:-:S04]  /*0240*/  @P0 FMUL R7, R7, 0.25 ;  /* 0x3e80000007070820 */ /* 0x000fc80000400000 */
[----:B------:R-:W-:-:S06]  /*0250*/  @!P1 FMUL R7, R7, 16777216 ;  /* 0x4b80000007079820 */ /* 0x000fcc0000400000 */
[----:B------:R-:W0:Y:S01]  /*0260*/  MUFU.RCP R7, R7 ;  /* 0x0000000700077308 */ /* 0x000e220000001000 */
[----:B------:R-:W-:Y:S01]  /*0270*/  FSEL R4, R4, 1, P0 ;  /* 0x3f80000004047808 */ /* 0x000fe20000000000 */
[----:B----4-:R-:W-:-:S04]  /*0280*/  FADD R5, R12, -R5 ;  /* 0x800000050c057221 */ /* 0x010fc80000000000 */
[----:B------:R-:W-:-:S04]  /*0290*/  @!P1 FMUL R4, R4, 16777216 ;  /* 0x4b80000004049820 */ /* 0x000fc80000400000 */
[----:B0-----:R-:W-:-:S04]  /*02a0*/  FMUL R4, R7, R4 ;  /* 0x0000000407047220 */ /* 0x001fc80000400000 */
[----:B------:R-:W-:-:S04]  /*02b0*/  FMUL R4, R5, R4 ;  /* 0x0000000405047220 */ /* 0x000fc80000400000 */
[----:B-----5:R-:W-:-:S05]  /*02c0*/  FFMA R4, R8, R4, R11 ;  /* 0x0000000408047223 */ /* 0x020fca000000000b */
[----:B------:R-:W-:-:S04]  /*02d0*/  FSETP.GEU.AND P0, PT, R4, RZ, PT ;  /* 0x000000ff0400720b */ /* 0x000fc80003f0e000 */
[----:B------:R-:W-:-:S05]  /*02e0*/  FSEL R5, R4, RZ, P0 ;  /* 0x000000ff04057208 */ /* 0x000fca0000000000 */
[----:B------:R-:W-:Y:S01]  /*02f0*/  STG.E desc[UR4][R2.64], R5 ;  /* 0x0000000502007986 */ /* 0x000fe2000c101904 */
[----:B------:R-:W-:Y:S05]  /*0300*/  EXIT ;  /* 0x000000000000794d */ /* 0x000fea0003800000 */
.L_x_0:
[----:B------:R-:W-:-:S00]  /*0310*/  BRA `(.L_x_0) ;  /* 0xfffffffc00fc7947 */ /* 0x000fc0000383ffff */
[----:B------:R-:W-:-:S00]  /*0320*/  NOP ;  /* 0x0000000000007918 */ /* 0x000fc00000000000 */
        /* <DEDUP_REMOVED lines=13> */
.L_x_1:


//--------------------- .nv.global.init           --------------------------
	.section	.nv.global.init,"aw",@progbits
.nv.global.init:
	.type		_$_str,@object
	.size		_$_str,(_$_str_$_2 - _$_str)
_$_str:
        /*0000*/ 	.byte	0x5f, 0x5f, 0x43, 0x55, 0x44, 0x41, 0x5f, 0x46, 0x54, 0x5a, 0x00
	.type		_$_str_$_2,@object
	.size		_$_str_$_2,(.L_1 - _$_str_$_2)
_$_str_$_2:
        /*000b*/ 	.byte	0x5f, 0x5f, 0x43, 0x55, 0x44, 0x41, 0x5f, 0x50, 0x52, 0x45, 0x43, 0x5f, 0x53, 0x51, 0x52, 0x54
        /*001b*/ 	.byte	0x00
.L_1:


//--------------------- .nv.constant0.triton_poi_fused__native_batch_norm_legit_no_training_relu_30 --------------------------
	.section	.nv.constant0.triton_poi_fused__native_batch_norm_legit_no_training_relu_30,"a",@progbits
	.sectionflags	@""
	.align	4
.nv.constant0.triton_poi_fused__native_batch_norm_legit_no_training_relu_30:
	.zero		580
